//
// Generated by NVIDIA NVVM Compiler
//
// Compiler Build ID: CL-36424714
// Cuda compilation tools, release 13.0, V13.0.88
// Based on NVVM 20.0.0
//

.version 9.0
.target sm_100
.address_size 64

	// .globl	_Z9cuda_funcPdm
.extern .func  (.param .b32 func_retval0) vprintf
(
	.param .b64 vprintf_param_0,
	.param .b64 vprintf_param_1
)
;
.global .align 1 .b8 $str[102] = {98, 108, 111, 99, 107, 68, 105, 109, 46, 120, 32, 61, 32, 37, 100, 32, 124, 32, 98, 108, 111, 99, 107, 68, 105, 109, 46, 121, 32, 61, 32, 37, 100, 32, 124, 32, 98, 108, 111, 99, 107, 68, 105, 109, 46, 122, 32, 61, 32, 37, 100, 10, 103, 114, 105, 100, 68, 105, 109, 46, 120, 32, 61, 32, 37, 100, 32, 124, 32, 103, 114, 105, 100, 68, 105, 109, 46, 121, 32, 61, 32, 37, 100, 32, 124, 32, 103, 114, 105, 100, 68, 105, 109, 46, 122, 32, 61, 32, 37, 100, 10};
.global .align 1 .b8 $str$1[23] = {72, 101, 108, 108, 111, 32, 102, 114, 111, 109, 32, 99, 117, 100, 97, 33, 32, 40, 37, 100, 41, 10};

.visible .entry _Z9cuda_funcPdm(
	.param .u64 .ptr .align 1 _Z9cuda_funcPdm_param_0,
	.param .u64 _Z9cuda_funcPdm_param_1
)
{
	.local .align 8 .b8 	__local_depot0[24];
	.reg .b64 	%SP;
	.reg .b64 	%SPL;
	.reg .pred 	%p<3>;
	.reg .b32 	%r<15>;
	.reg .b64 	%rd<18>;
	.reg .b64 	%fd<4>;

	mov.u64 	%SPL, __local_depot0;
	cvta.local.u64 	%SP, %SPL;
	ld.param.u64 	%rd7, [_Z9cuda_funcPdm_param_0];
	ld.param.u64 	%rd8, [_Z9cuda_funcPdm_param_1];
	add.u64 	%rd9, %SP, 0;
	add.u64 	%rd1, %SPL, 0;
	mov.u32 	%r3, %ntid.x;
	mov.u32 	%r4, %ctaid.x;
	mov.u32 	%r1, %tid.x;
	mad.lo.s32 	%r5, %r3, %r4, %r1;
	cvt.u64.u32 	%rd17, %r5;
	mov.u32 	%r6, %nctaid.x;
	mul.lo.s32 	%r2, %r3, %r6;
	mov.u32 	%r7, %ntid.y;
	mov.u32 	%r8, %ntid.z;
	mov.u32 	%r9, %nctaid.y;
	mov.u32 	%r10, %nctaid.z;
	st.local.v2.u32 	[%rd1], {%r3, %r7};
	st.local.v2.u32 	[%rd1+8], {%r8, %r6};
	st.local.v2.u32 	[%rd1+16], {%r9, %r10};
	mov.u64 	%rd10, $str;
	cvta.global.u64 	%rd11, %rd10;
	{ // callseq 0, 0
	.param .b64 param0;
	st.param.b64 	[param0], %rd11;
	.param .b64 param1;
	st.param.b64 	[param1], %rd9;
	.param .b32 retval0;
	call.uni (retval0), 
	vprintf, 
	(
	param0, 
	param1
	);
	ld.param.b32 	%r11, [retval0];
	} // callseq 0
	setp.le.u64 	%p1, %rd8, %rd17;
	@%p1 bra 	$L__BB0_3;
	cvt.u64.u32 	%rd3, %r2;
	cvta.to.global.u64 	%rd4, %rd7;
$L__BB0_2:
	shl.b64 	%rd12, %rd17, 3;
	add.s64 	%rd13, %rd4, %rd12;
	ld.global.f64 	%fd1, [%rd13];
	mul.f64 	%fd2, %fd1, %fd1;
	mul.f64 	%fd3, %fd1, %fd2;
	st.global.f64 	[%rd13], %fd3;
	add.s64 	%rd17, %rd17, %rd3;
	setp.lt.u64 	%p2, %rd17, %rd8;
	@%p2 bra 	$L__BB0_2;
$L__BB0_3:
	st.local.u32 	[%rd1], %r1;
	mov.u64 	%rd14, $str$1;
	cvta.global.u64 	%rd15, %rd14;
	{ // callseq 1, 0
	.param .b64 param0;
	st.param.b64 	[param0], %rd15;
	.param .b64 param1;
	st.param.b64 	[param1], %rd9;
	.param .b32 retval0;
	call.uni (retval0), 
	vprintf, 
	(
	param0, 
	param1
	);
	ld.param.b32 	%r13, [retval0];
	} // callseq 1
	ret;

}


// ===== COMPILED SASS (sm_100) =====

	.target	sm_100

	.elftype	@"ET_EXEC"


//--------------------- .note.nv.tkinfo           --------------------------
	.section	.note.nv.tkinfo,"",@"SHT_NOTE"
	.sectionflags	@"SHF_NOTE_NV_TKINFO"
	.tkinfo
        /*0018*/ 	.word	0x00000002
        /*0030*/ 	.string	""
        /*0030*/ 	.string	"ptxas"
        /*0030*/ 	.string	"Cuda compilation tools, release 13.0, V13.0.88"
        /*0030*/ 	.string	"Build cuda_13.0.r13.0/compiler.36424714_0"
        /*0030*/ 	.string	"-arch sm_100 -m 64 "



//--------------------- .note.nv.cuinfo           --------------------------
	.section	.note.nv.cuinfo,"",@"SHT_NOTE"
	.sectionflags	@"SHF_NOTE_NV_CUINFO"
        /*0018*/ 	.short	0x0002
        /*001a*/ 	.short	0x0064
        /*001c*/ 	.short	0x0082
	.zero		2


//--------------------- .nv.info                  --------------------------
	.section	.nv.info,"",@"SHT_CUDA_INFO"
	.align	4


	//----- nvinfo : EIATTR_REGCOUNT
	.align		4
        /*0000*/ 	.byte	0x04, 0x2f
        /*0002*/ 	.short	(.L_3 - .L_2)
	.align		4
.L_2:
        /*0004*/ 	.word	index@(_Z9cuda_funcPdm)
        /*0008*/ 	.word	0x0000001a


	//----- nvinfo : EIATTR_FRAME_SIZE
	.align		4
.L_3:
        /*000c*/ 	.byte	0x04, 0x11
        /*000e*/ 	.short	(.L_5 - .L_4)
	.align		4
.L_4:
        /*0010*/ 	.word	index@(_Z9cuda_funcPdm)
        /*0014*/ 	.word	0x00000018


	//----- nvinfo : EIATTR_MIN_STACK_SIZE
	.align		4
.L_5:
        /*0018*/ 	.byte	0x04, 0x12
        /*001a*/ 	.short	(.L_7 - .L_6)
	.align		4
.L_6:
        /*001c*/ 	.word	index@(_Z9cuda_funcPdm)
        /*0020*/ 	.word	0x00000018
.L_7:


//--------------------- .nv.compat                --------------------------
	.section	.nv.compat,"",@"SHT_CUDA_COMPAT_INFO"
	.align	4
        /*0000*/ 	.byte	0x02, 0x09, 0x00, 0x00, 0x02, 0x02, 0x01, 0x00, 0x02, 0x05, 0x05, 0x00, 0x03, 0x07, 0x01, 0x01
        /*0010*/ 	.byte	0x02, 0x03, 0x00, 0x00, 0x02, 0x06, 0x01, 0x00, 0x04, 0x0b, 0x08, 0x00, 0x01, 0x00, 0x00, 0x00
        /*0020*/ 	.byte	0x00, 0x00, 0x00, 0x00


//--------------------- .nv.info._Z9cuda_funcPdm  --------------------------
	.section	.nv.info._Z9cuda_funcPdm,"",@"SHT_CUDA_INFO"
	.sectionflags	@""
	.align	4


	//----- nvinfo : EIATTR_CUDA_API_VERSION
	.align		4
        /*0000*/ 	.byte	0x04, 0x37
        /*0002*/ 	.short	(.L_9 - .L_8)
.L_8:
        /*0004*/ 	.word	0x00000082


	//----- nvinfo : EIATTR_KPARAM_INFO
	.align		4
.L_9:
        /*0008*/ 	.byte	0x04, 0x17
        /*000a*/ 	.short	(.L_11 - .L_10)
.L_10:
        /*000c*/ 	.word	0x00000000
        /*0010*/ 	.short	0x0001
        /*0012*/ 	.short	0x0008
        /*0014*/ 	.byte	0x00, 0xf0, 0x21, 0x00


	//----- nvinfo : EIATTR_KPARAM_INFO
	.align		4
.L_11:
        /*0018*/ 	.byte	0x04, 0x17
        /*001a*/ 	.short	(.L_13 - .L_12)
.L_12:
        /*001c*/ 	.word	0x00000000
        /*0020*/ 	.short	0x0000
        /*0022*/ 	.short	0x0000
        /*0024*/ 	.byte	0x00, 0xf5, 0x21, 0x00


	//----- nvinfo : EIATTR_SPARSE_MMA_MASK
	.align		4
.L_13:
        /*0028*/ 	.byte	0x03, 0x50
        /*002a*/ 	.short	0x0000


	//----- nvinfo : EIATTR_MAXREG_COUNT
	.align		4
        /*002c*/ 	.byte	0x03, 0x1b
        /*002e*/ 	.short	0x00ff


	//----- nvinfo : EIATTR_EXTERNS
	.align		4
        /*0030*/ 	.byte	0x04, 0x0f
        /*0032*/ 	.short	(.L_15 - .L_14)


	//   ....[0]....
	.align		4
.L_14:
        /*0034*/ 	.word	index@(vprintf)


	//----- nvinfo : EIATTR_MERCURY_ISA_VERSION
	.align		4
.L_15:
        /*0038*/ 	.byte	0x03, 0x5f
        /*003a*/ 	.short	0x0101


	//----- nvinfo : EIATTR_VRC_CTA_INIT_COUNT
	.align		4
        /*003c*/ 	.byte	0x02, 0x4a
	.zero		1
	.zero		1


	//----- nvinfo : EIATTR_SYSCALL_OFFSETS
	.align		4
        /*0040*/ 	.byte	0x04, 0x46
        /*0042*/ 	.short	(.L_17 - .L_16)


	//   ....[0]....
.L_16:
        /*0044*/ 	.word	0x000001d0


	//   ....[1]....
        /*0048*/ 	.word	0x000003b0


	//----- nvinfo : EIATTR_EXIT_INSTR_OFFSETS
	.align		4
.L_17:
        /*004c*/ 	.byte	0x04, 0x1c
        /*004e*/ 	.short	(.L_19 - .L_18)


	//   ....[0]....
.L_18:
        /*0050*/ 	.word	0x000003c0


	//----- nvinfo : EIATTR_CRS_STACK_SIZE
	.align		4
.L_19:
        /*0054*/ 	.byte	0x04, 0x1e
        /*0056*/ 	.short	(.L_21 - .L_20)
.L_20:
        /*0058*/ 	.word	0x00000000


	//----- nvinfo : EIATTR_CBANK_PARAM_SIZE
	.align		4
.L_21:
        /*005c*/ 	.byte	0x03, 0x19
        /*005e*/ 	.short	0x0010


	//----- nvinfo : EIATTR_PARAM_CBANK
	.align		4
        /*0060*/ 	.byte	0x04, 0x0a
        /*0062*/ 	.short	(.L_23 - .L_22)
	.align		4
.L_22:
        /*0064*/ 	.word	index@(.nv.constant0._Z9cuda_funcPdm)
        /*0068*/ 	.short	0x0380
        /*006a*/ 	.short	0x0010


	//----- nvinfo : EIATTR_SW_WAR
	.align		4
.L_23:
        /*006c*/ 	.byte	0x04, 0x36
        /*006e*/ 	.short	(.L_25 - .L_24)
.L_24:
        /*0070*/ 	.word	0x00000008
.L_25:


//--------------------- .nv.callgraph             --------------------------
	.section	.nv.callgraph,"",@"SHT_CUDA_CALLGRAPH"
	.align	4
	.sectionentsize	8
	.align		4
        /*0000*/ 	.word	0x00000000
	.align		4
        /*0004*/ 	.word	0xffffffff
	.align		4
        /*0008*/ 	.word	index@(_Z9cuda_funcPdm)
	.align		4
        /*000c*/ 	.word	index@(vprintf)
	.align		4
        /*0010*/ 	.word	0x00000000
	.align		4
        /*0014*/ 	.word	0xfffffffe
	.align		4
        /*0018*/ 	.word	0x00000000
	.align		4
        /*001c*/ 	.word	0xfffffffd
	.align		4
        /*0020*/ 	.word	0x00000000
	.align		4
        /*0024*/ 	.word	0xfffffffc


//--------------------- .nv.constant4             --------------------------
	.section	.nv.constant4,"a",@progbits
	.align	8
	.align		8
.nv.constant4:
        /*0000*/ 	.dword	vprintf
	.align		8
        /*0008*/ 	.dword	$str
	.align		8
        /*0010*/ 	.dword	$str$1


//--------------------- .text._Z9cuda_funcPdm     --------------------------
	.section	.text._Z9cuda_funcPdm,"ax",@progbits
	.align	128
        .global         _Z9cuda_funcPdm
        .type           _Z9cuda_funcPdm,@function
        .size           _Z9cuda_funcPdm,(.L_x_6 - _Z9cuda_funcPdm)
        .other          _Z9cuda_funcPdm,@"STO_CUDA_ENTRY STV_DEFAULT"
_Z9cuda_funcPdm:
.text._Z9cuda_funcPdm:
[----:B------:R-:W0:Y:S01]  /*0000*/  LDC R1, c[0x0][0x37c] ;  /* 0x0000df00ff017b82 */ /* 0x000e220000000800 */
[----:B------:R-:W1:Y:S07]  /*0010*/  LDCU UR5, c[0x0][0x2fc] ;  /* 0x00005f80ff0577ac */ /* 0x000e6e0008000800 */
[----:B------:R-:W2:Y:S01]  /*0020*/  LDC R6, c[0x0][0x360] ;  /* 0x0000d800ff067b82 */ /* 0x000ea20000000800 */
[----:B------:R-:W3:Y:S01]  /*0030*/  S2R R16, SR_TID.X ;  /* 0x0000000000107919 */ /* 0x000ee20000002100 */
[----:B------:R-:W-:Y:S01]  /*0040*/  MOV R2, 0x0 ;  /* 0x0000000000027802 */ /* 0x000fe20000000f00 */
[----:B------:R-:W4:Y:S01]  /*0050*/  LDCU UR4, c[0x0][0x2f8] ;  /* 0x00005f00ff0477ac */ /* 0x000f220008000800 */
[----:B0-----:R-:W-:-:S02]  /*0060*/  VIADD R1, R1, 0xffffffe8 ;  /* 0xffffffe801017836 */ /* 0x001fc40000000000 */
[----:B------:R-:W-:Y:S01]  /*0070*/  IMAD.MOV.U32 R22, RZ, RZ, RZ ;  /* 0x000000ffff167224 */ /* 0x000fe200078e00ff */
[----:B------:R-:W0:Y:S01]  /*0080*/  LDCU.64 UR8, c[0x4][0x8] ;  /* 0x01000100ff0877ac */ /* 0x000e220008000a00 */
[----:B------:R-:W2:Y:S01]  /*0090*/  LDC R9, c[0x0][0x370] ;  /* 0x0000dc00ff097b82 */ /* 0x000ea20000000800 */
[----:B------:R-:W1:Y:S07]  /*00a0*/  LDCU.64 UR36, c[0x0][0x380] ;  /* 0x00007000ff2477ac */ /* 0x000e6e0008000a00 */
[----:B------:R-:W5:Y:S01]  /*00b0*/  LDC R7, c[0x0][0x364] ;  /* 0x0000d900ff077b82 */ /* 0x000f620000000800 */
[----:B----4-:R-:W-:-:S07]  /*00c0*/  IADD3 R17, P0, PT, R1, UR4, RZ ;  /* 0x0000000401117c10 */ /* 0x010fce000ff1e0ff */
[----:B------:R-:W4:Y:S01]  /*00d0*/  LDC R8, c[0x0][0x368] ;  /* 0x0000da00ff087b82 */ /* 0x000f220000000800 */
[----:B0-----:R-:W-:Y:S02]  /*00e0*/  IMAD.U32 R4, RZ, RZ, UR8 ;  /* 0x00000008ff047e24 */ /* 0x001fe4000f8e00ff */
[----:B-1----:R-:W-:Y:S02]  /*00f0*/  IMAD.X R19, RZ, RZ, UR5, P0 ;  /* 0x00000005ff137e24 */ /* 0x002fe400080e06ff */
[----:B------:R-:W-:-:S03]  /*0100*/  IMAD.U32 R5, RZ, RZ, UR9 ;  /* 0x00000009ff057e24 */ /* 0x000fc6000f8e00ff */
[----:B------:R-:W0:Y:S01]  /*0110*/  LDC R10, c[0x0][0x374] ;  /* 0x0000dd00ff0a7b82 */ /* 0x000e220000000800 */
[----:B--2---:R-:W-:-:S07]  /*0120*/  IMAD R18, R6, R9, RZ ;  /* 0x0000000906127224 */ /* 0x004fce00078e02ff */
[----:B------:R-:W0:Y:S01]  /*0130*/  LDC R11, c[0x0][0x378] ;  /* 0x0000de00ff0b7b82 */ /* 0x000e220000000800 */
[----:B-----5:R1:W-:Y:S07]  /*0140*/  STL.64 [R1], R6 ;  /* 0x0000000601007387 */ /* 0x0203ee0000100a00 */
[----:B------:R-:W3:Y:S01]  /*0150*/  S2UR UR6, SR_CTAID.X ;  /* 0x00000000000679c3 */ /* 0x000ee20000002500 */
[----:B----4-:R2:W-:Y:S01]  /*0160*/  STL.64 [R1+0x8], R8 ;  /* 0x0000080801007387 */ /* 0x0105e20000100a00 */
[----:B-1----:R-:W-:-:S06]  /*0170*/  IMAD.MOV.U32 R7, RZ, RZ, R19 ;  /* 0x000000ffff077224 */ /* 0x002fcc00078e0013 */
[----:B------:R-:W1:Y:S01]  /*0180*/  LDC.64 R2, c[0x4][R2] ;  /* 0x0100000002027b82 */ /* 0x000e620000000a00 */
[----:B0-----:R2:W-:Y:S01]  /*0190*/  STL.64 [R1+0x10], R10 ;  /* 0x0000100a01007387 */ /* 0x0015e20000100a00 */
[----:B---3--:R-:W-:Y:S02]  /*01a0*/  IMAD R23, R6, UR6, R16 ;  /* 0x0000000606177c24 */ /* 0x008fe4000f8e0210 */
[----:B------:R-:W-:-:S07]  /*01b0*/  IMAD.MOV.U32 R6, RZ, RZ, R17 ;  /* 0x000000ffff067224 */ /* 0x000fce00078e0011 */
[----:B------:R-:W-:-:S07]  /*01c0*/  LEPC R20, `(.L_x_0) ;  /* 0x000000001014794e */ /* 0x000fce0000000000 */
[----:B-12---:R-:W-:Y:S05]  /*01d0*/  CALL.ABS.NOINC R2 ;  /* 0x0000000002007343 */ /* 0x006fea0003c00000 */
.L_x_0:
[----:B------:R-:W0:Y:S01]  /*01e0*/  LDC.64 R8, c[0x0][0x388] ;  /* 0x0000e200ff087b82 */ /* 0x000e220000000a00 */
[----:B------:R-:W-:Y:S01]  /*01f0*/  BSSY.RECONVERGENT B0, `(.L_x_1) ;  /* 0x0000013000007945 */ /* 0x000fe20003800200 */
[----:B------:R-:W-:Y:S02]  /*0200*/  MOV R0, 0x0 ;  /* 0x0000000000007802 */ /* 0x000fe40000000f00 */
[----:B0-----:R-:W-:-:S04]  /*0210*/  ISETP.GE.U32.AND P0, PT, R23, R8, PT ;  /* 0x000000081700720c */ /* 0x001fc80003f06070 */
[----:B------:R-:W-:-:S13]  /*0220*/  ISETP.GE.U32.AND.EX P0, PT, R22, R9, PT, P0 ;  /* 0x000000091600720c */ /* 0x000fda0003f06100 */
[----:B------:R-:W-:Y:S05]  /*0230*/  @P0 BRA `(.L_x_2) ;  /* 0x0000000000380947 */ /* 0x000fea0003800000 */
[----:B------:R-:W0:Y:S02]  /*0240*/  LDC.64 R10, c[0x0][0x358] ;  /* 0x0000d600ff0a7b82 */ /* 0x000e240000000a00 */
.L_x_3:
[----:B0-----:R-:W-:Y:S02]  /*0250*/  R2UR UR4, R10 ;  /* 0x000000000a0472ca */ /* 0x001fe400000e0000 */
[----:B------:R-:W-:Y:S02]  /*0260*/  R2UR UR5, R11 ;  /* 0x000000000b0572ca */ /* 0x000fe400000e0000 */
[----:B-1----:R-:W-:-:S04]  /*0270*/  LEA R2, P0, R23, UR36, 0x3 ;  /* 0x0000002417027c11 */ /* 0x002fc8000f8018ff */
[----:B------:R-:W-:-:S07]  /*0280*/  LEA.HI.X R3, R23, UR37, R22, 0x3, P0 ;  /* 0x0000002517037c11 */ /* 0x000fce00080f1c16 */
[----:B------:R-:W2:Y:S01]  /*0290*/  LDG.E.64 R4, desc[UR4][R2.64] ;  /* 0x0000000402047981 */ /* 0x000ea2000c1e1b00 */
[----:B------:R-:W-:-:S05]  /*02a0*/  IADD3 R23, P0, PT, R18, R23, RZ ;  /* 0x0000001712177210 */ /* 0x000fca0007f1e0ff */
[----:B------:R-:W-:Y:S01]  /*02b0*/  IMAD.X R22, RZ, RZ, R22, P0 ;  /* 0x000000ffff167224 */ /* 0x000fe200000e0616 */
[----:B------:R-:W-:-:S04]  /*02c0*/  ISETP.GE.U32.AND P0, PT, R23, R8, PT ;  /* 0x000000081700720c */ /* 0x000fc80003f06070 */
[----:B------:R-:W-:Y:S01]  /*02d0*/  ISETP.GE.U32.AND.EX P0, PT, R22, R9, PT, P0 ;  /* 0x000000091600720c */ /* 0x000fe20003f06100 */
[----:B--2---:R-:W-:-:S08]  /*02e0*/  DMUL R6, R4, R4 ;  /* 0x0000000404067228 */ /* 0x004fd00000000000 */
[----:B------:R-:W-:-:S07]  /*02f0*/  DMUL R6, R4, R6 ;  /* 0x0000000604067228 */ /* 0x000fce0000000000 */
[----:B------:R1:W-:Y:S01]  /*0300*/  STG.E.64 desc[UR4][R2.64], R6 ;  /* 0x0000000602007986 */ /* 0x0003e2000c101b04 */
[----:B------:R-:W-:Y:S05]  /*0310*/  @!P0 BRA `(.L_x_3) ;  /* 0xfffffffc00cc8947 */ /* 0x000fea000383ffff */
.L_x_2:
[----:B------:R-:W-:Y:S05]  /*0320*/  BSYNC.RECONVERGENT B0 ;  /* 0x0000000000007941 */ /* 0x000fea0003800200 */
.L_x_1:
[----:B------:R0:W-:Y:S01]  /*0330*/  STL [R1], R16 ;  /* 0x0000001001007387 */ /* 0x0001e20000100800 */
[----:B-1----:R0:W1:Y:S01]  /*0340*/  LDC.64 R2, c[0x4][R0] ;  /* 0x0100000000027b82 */ /* 0x0020620000000a00 */
[----:B------:R-:W2:Y:S01]  /*0350*/  LDCU.64 UR4, c[0x4][0x10] ;  /* 0x01000200ff0477ac */ /* 0x000ea20008000a00 */
[----:B------:R-:W-:Y:S02]  /*0360*/  IMAD.MOV.U32 R6, RZ, RZ, R17 ;  /* 0x000000ffff067224 */ /* 0x000fe400078e0011 */
[----:B------:R-:W-:Y:S02]  /*0370*/  IMAD.MOV.U32 R7, RZ, RZ, R19 ;  /* 0x000000ffff077224 */ /* 0x000fe400078e0013 */
[----:B--2---:R-:W-:Y:S02]  /*0380*/  IMAD.U32 R4, RZ, RZ, UR4 ;  /* 0x00000004ff047e24 */ /* 0x004fe4000f8e00ff */
[----:B0-----:R-:W-:-:S07]  /*0390*/  IMAD.U32 R5, RZ, RZ, UR5 ;  /* 0x00000005ff057e24 */ /* 0x001fce000f8e00ff */
[----:B------:R-:W-:-:S07]  /*03a0*/  LEPC R20, `(.L_x_4) ;  /* 0x000000001014794e */ /* 0x000fce0000000000 */
[----:B-1----:R-:W-:Y:S05]  /*03b0*/  CALL.ABS.NOINC R2 ;  /* 0x0000000002007343 */ /* 0x002fea0003c00000 */
.L_x_4:
[----:B------:R-:W-:Y:S05]  /*03c0*/  EXIT ;  /* 0x000000000000794d */ /* 0x000fea0003800000 */
.L_x_5:
[----:B------:R-:W-:-:S00]  /*03d0*/  BRA `(.L_x_5) ;  /* 0xfffffffc00fc7947 */ /* 0x000fc0000383ffff */
[----:B------:R-:W-:-:S00]  /*03e0*/  NOP ;  /* 0x0000000000007918 */ /* 0x000fc00000000000 */
        /* <DEDUP_REMOVED lines=9> */
.L_x_6:


//--------------------- .nv.global.init           --------------------------
	.section	.nv.global.init,"aw",@progbits
.nv.global.init:
	.type		$str$1,@object
	.size		$str$1,($str - $str$1)
$str$1:
        /*0000*/ 	.byte	0x48, 0x65, 0x6c, 0x6c, 0x6f, 0x20, 0x66, 0x72, 0x6f, 0x6d, 0x20, 0x63, 0x75, 0x64, 0x61, 0x21
        /*0010*/ 	.byte	0x20, 0x28, 0x25, 0x64, 0x29, 0x0a, 0x00
	.type		$str,@object
	.size		$str,(.L_0 - $str)
$str:
        /*0017*/ 	.byte	0x62, 0x6c, 0x6f, 0x63, 0x6b, 0x44, 0x69, 0x6d, 0x2e, 0x78, 0x20, 0x3d, 0x20, 0x25, 0x64, 0x20
        /*0027*/ 	.byte	0x7c, 0x20, 0x62, 0x6c, 0x6f, 0x63, 0x6b, 0x44, 0x69, 0x6d, 0x2e, 0x79, 0x20, 0x3d, 0x20, 0x25
        /*0037*/ 	.byte	0x64, 0x20, 0x7c, 0x20, 0x62, 0x6c, 0x6f, 0x63, 0x6b, 0x44, 0x69, 0x6d, 0x2e, 0x7a, 0x20, 0x3d
        /*0047*/ 	.byte	0x20, 0x25, 0x64, 0x0a, 0x67, 0x72, 0x69, 0x64, 0x44, 0x69, 0x6d, 0x2e, 0x78, 0x20, 0x3d, 0x20
        /*0057*/ 	.byte	0x25, 0x64, 0x20, 0x7c, 0x20, 0x67, 0x72, 0x69, 0x64, 0x44, 0x69, 0x6d, 0x2e, 0x79, 0x20, 0x3d
        /*0067*/ 	.byte	0x20, 0x25, 0x64, 0x20, 0x7c, 0x20, 0x67, 0x72, 0x69, 0x64, 0x44, 0x69, 0x6d, 0x2e, 0x7a, 0x20
        /*0077*/ 	.byte	0x3d, 0x20, 0x25, 0x64, 0x0a, 0x00
.L_0:


//--------------------- .nv.shared.reserved.0     --------------------------
	.section	.nv.shared.reserved.0,"aw",@nobits
	.weak		__nv_reservedSMEM_offset_0_alias
	.size		__nv_reservedSMEM_offset_0_alias, 0, 64
	.other		__nv_reservedSMEM_offset_0_alias,@"STO_CUDA_RESERVED_SHARED STV_DEFAULT"
__nv_reservedSMEM_offset_0_alias:
	.zero		0
	.zero		64


//--------------------- .nv.constant0._Z9cuda_funcPdm --------------------------
	.section	.nv.constant0._Z9cuda_funcPdm,"a",@progbits
	.sectionflags	@""
	.align	4
.nv.constant0._Z9cuda_funcPdm:
	.zero		912


//--------------------- SYMBOLS --------------------------

	.type		.nv.reservedSmem.offset0,@object
	.size		.nv.reservedSmem.offset0,0x4
	.type		vprintf,@function
